//
// Generated by NVIDIA NVVM Compiler
//
// Compiler Build ID: CL-36424714
// Cuda compilation tools, release 13.0, V13.0.88
// Based on NVVM 20.0.0
//

.version 9.0
.target sm_100
.address_size 64

	// .globl	_Z8matT_vecPKfS0_Pfii

.visible .entry _Z8matT_vecPKfS0_Pfii(
	.param .u64 .ptr .align 1 _Z8matT_vecPKfS0_Pfii_param_0,
	.param .u64 .ptr .align 1 _Z8matT_vecPKfS0_Pfii_param_1,
	.param .u64 .ptr .align 1 _Z8matT_vecPKfS0_Pfii_param_2,
	.param .u32 _Z8matT_vecPKfS0_Pfii_param_3,
	.param .u32 _Z8matT_vecPKfS0_Pfii_param_4
)
{
	.reg .pred 	%p<11>;
	.reg .b32 	%r<38>;
	.reg .b32 	%f<112>;
	.reg .b64 	%rd<58>;

	ld.param.u64 	%rd10, [_Z8matT_vecPKfS0_Pfii_param_0];
	ld.param.u64 	%rd11, [_Z8matT_vecPKfS0_Pfii_param_1];
	ld.param.u64 	%rd9, [_Z8matT_vecPKfS0_Pfii_param_2];
	ld.param.u32 	%r23, [_Z8matT_vecPKfS0_Pfii_param_3];
	ld.param.u32 	%r24, [_Z8matT_vecPKfS0_Pfii_param_4];
	cvta.to.global.u64 	%rd1, %rd11;
	cvta.to.global.u64 	%rd2, %rd10;
	mov.u32 	%r25, %ctaid.x;
	mov.u32 	%r26, %ntid.x;
	mov.u32 	%r27, %tid.x;
	mad.lo.s32 	%r1, %r25, %r26, %r27;
	setp.ge.s32 	%p1, %r1, %r24;
	@%p1 bra 	$L__BB0_15;
	setp.lt.s32 	%p2, %r23, 1;
	mov.f32 	%f111, 0f00000000;
	@%p2 bra 	$L__BB0_14;
	and.b32  	%r2, %r23, 15;
	setp.lt.u32 	%p3, %r23, 16;
	mov.f32 	%f111, 0f00000000;
	mov.b32 	%r34, 0;
	@%p3 bra 	$L__BB0_5;
	and.b32  	%r34, %r23, 2147483632;
	neg.s32 	%r32, %r34;
	shl.b32 	%r5, %r24, 4;
	add.s64 	%rd56, %rd1, 32;
	mov.f32 	%f111, 0f00000000;
	mul.wide.s32 	%rd14, %r24, 4;
	mov.u32 	%r31, %r1;
$L__BB0_4:
	.pragma "nounroll";
	mul.wide.s32 	%rd12, %r31, 4;
	add.s64 	%rd13, %rd2, %rd12;
	ld.global.f32 	%f18, [%rd13];
	ld.global.f32 	%f19, [%rd56+-32];
	fma.rn.f32 	%f20, %f18, %f19, %f111;
	add.s64 	%rd15, %rd13, %rd14;
	ld.global.f32 	%f21, [%rd15];
	ld.global.f32 	%f22, [%rd56+-28];
	fma.rn.f32 	%f23, %f21, %f22, %f20;
	add.s64 	%rd16, %rd15, %rd14;
	ld.global.f32 	%f24, [%rd16];
	ld.global.f32 	%f25, [%rd56+-24];
	fma.rn.f32 	%f26, %f24, %f25, %f23;
	add.s64 	%rd17, %rd16, %rd14;
	ld.global.f32 	%f27, [%rd17];
	ld.global.f32 	%f28, [%rd56+-20];
	fma.rn.f32 	%f29, %f27, %f28, %f26;
	add.s64 	%rd18, %rd17, %rd14;
	ld.global.f32 	%f30, [%rd18];
	ld.global.f32 	%f31, [%rd56+-16];
	fma.rn.f32 	%f32, %f30, %f31, %f29;
	add.s64 	%rd19, %rd18, %rd14;
	ld.global.f32 	%f33, [%rd19];
	ld.global.f32 	%f34, [%rd56+-12];
	fma.rn.f32 	%f35, %f33, %f34, %f32;
	add.s64 	%rd20, %rd19, %rd14;
	ld.global.f32 	%f36, [%rd20];
	ld.global.f32 	%f37, [%rd56+-8];
	fma.rn.f32 	%f38, %f36, %f37, %f35;
	add.s64 	%rd21, %rd20, %rd14;
	ld.global.f32 	%f39, [%rd21];
	ld.global.f32 	%f40, [%rd56+-4];
	fma.rn.f32 	%f41, %f39, %f40, %f38;
	add.s64 	%rd22, %rd21, %rd14;
	ld.global.f32 	%f42, [%rd22];
	ld.global.f32 	%f43, [%rd56];
	fma.rn.f32 	%f44, %f42, %f43, %f41;
	add.s64 	%rd23, %rd22, %rd14;
	ld.global.f32 	%f45, [%rd23];
	ld.global.f32 	%f46, [%rd56+4];
	fma.rn.f32 	%f47, %f45, %f46, %f44;
	add.s64 	%rd24, %rd23, %rd14;
	ld.global.f32 	%f48, [%rd24];
	ld.global.f32 	%f49, [%rd56+8];
	fma.rn.f32 	%f50, %f48, %f49, %f47;
	add.s64 	%rd25, %rd24, %rd14;
	ld.global.f32 	%f51, [%rd25];
	ld.global.f32 	%f52, [%rd56+12];
	fma.rn.f32 	%f53, %f51, %f52, %f50;
	add.s64 	%rd26, %rd25, %rd14;
	ld.global.f32 	%f54, [%rd26];
	ld.global.f32 	%f55, [%rd56+16];
	fma.rn.f32 	%f56, %f54, %f55, %f53;
	add.s64 	%rd27, %rd26, %rd14;
	ld.global.f32 	%f57, [%rd27];
	ld.global.f32 	%f58, [%rd56+20];
	fma.rn.f32 	%f59, %f57, %f58, %f56;
	add.s64 	%rd28, %rd27, %rd14;
	ld.global.f32 	%f60, [%rd28];
	ld.global.f32 	%f61, [%rd56+24];
	fma.rn.f32 	%f62, %f60, %f61, %f59;
	add.s64 	%rd29, %rd28, %rd14;
	ld.global.f32 	%f63, [%rd29];
	ld.global.f32 	%f64, [%rd56+28];
	fma.rn.f32 	%f111, %f63, %f64, %f62;
	add.s32 	%r32, %r32, 16;
	add.s32 	%r31, %r31, %r5;
	add.s64 	%rd56, %rd56, 64;
	setp.ne.s32 	%p4, %r32, 0;
	@%p4 bra 	$L__BB0_4;
$L__BB0_5:
	setp.eq.s32 	%p5, %r2, 0;
	@%p5 bra 	$L__BB0_14;
	and.b32  	%r11, %r23, 7;
	setp.lt.u32 	%p6, %r2, 8;
	@%p6 bra 	$L__BB0_8;
	mad.lo.s32 	%r29, %r34, %r24, %r1;
	mul.wide.s32 	%rd30, %r29, 4;
	add.s64 	%rd31, %rd2, %rd30;
	ld.global.f32 	%f66, [%rd31];
	mul.wide.u32 	%rd32, %r34, 4;
	add.s64 	%rd33, %rd1, %rd32;
	ld.global.f32 	%f67, [%rd33];
	fma.rn.f32 	%f68, %f66, %f67, %f111;
	mul.wide.s32 	%rd34, %r24, 4;
	add.s64 	%rd35, %rd31, %rd34;
	ld.global.f32 	%f69, [%rd35];
	ld.global.f32 	%f70, [%rd33+4];
	fma.rn.f32 	%f71, %f69, %f70, %f68;
	add.s64 	%rd36, %rd35, %rd34;
	ld.global.f32 	%f72, [%rd36];
	ld.global.f32 	%f73, [%rd33+8];
	fma.rn.f32 	%f74, %f72, %f73, %f71;
	add.s64 	%rd37, %rd36, %rd34;
	ld.global.f32 	%f75, [%rd37];
	ld.global.f32 	%f76, [%rd33+12];
	fma.rn.f32 	%f77, %f75, %f76, %f74;
	add.s64 	%rd38, %rd37, %rd34;
	ld.global.f32 	%f78, [%rd38];
	ld.global.f32 	%f79, [%rd33+16];
	fma.rn.f32 	%f80, %f78, %f79, %f77;
	add.s64 	%rd39, %rd38, %rd34;
	ld.global.f32 	%f81, [%rd39];
	ld.global.f32 	%f82, [%rd33+20];
	fma.rn.f32 	%f83, %f81, %f82, %f80;
	add.s64 	%rd40, %rd39, %rd34;
	ld.global.f32 	%f84, [%rd40];
	ld.global.f32 	%f85, [%rd33+24];
	fma.rn.f32 	%f86, %f84, %f85, %f83;
	add.s64 	%rd41, %rd40, %rd34;
	ld.global.f32 	%f87, [%rd41];
	ld.global.f32 	%f88, [%rd33+28];
	fma.rn.f32 	%f111, %f87, %f88, %f86;
	add.s32 	%r34, %r34, 8;
$L__BB0_8:
	setp.eq.s32 	%p7, %r11, 0;
	@%p7 bra 	$L__BB0_14;
	and.b32  	%r14, %r23, 3;
	setp.lt.u32 	%p8, %r11, 4;
	@%p8 bra 	$L__BB0_11;
	mad.lo.s32 	%r30, %r34, %r24, %r1;
	mul.wide.s32 	%rd42, %r30, 4;
	add.s64 	%rd43, %rd2, %rd42;
	ld.global.f32 	%f90, [%rd43];
	mul.wide.u32 	%rd44, %r34, 4;
	add.s64 	%rd45, %rd1, %rd44;
	ld.global.f32 	%f91, [%rd45];
	fma.rn.f32 	%f92, %f90, %f91, %f111;
	mul.wide.s32 	%rd46, %r24, 4;
	add.s64 	%rd47, %rd43, %rd46;
	ld.global.f32 	%f93, [%rd47];
	ld.global.f32 	%f94, [%rd45+4];
	fma.rn.f32 	%f95, %f93, %f94, %f92;
	add.s64 	%rd48, %rd47, %rd46;
	ld.global.f32 	%f96, [%rd48];
	ld.global.f32 	%f97, [%rd45+8];
	fma.rn.f32 	%f98, %f96, %f97, %f95;
	add.s64 	%rd49, %rd48, %rd46;
	ld.global.f32 	%f99, [%rd49];
	ld.global.f32 	%f100, [%rd45+12];
	fma.rn.f32 	%f111, %f99, %f100, %f98;
	add.s32 	%r34, %r34, 4;
$L__BB0_11:
	setp.eq.s32 	%p9, %r14, 0;
	@%p9 bra 	$L__BB0_14;
	mul.wide.u32 	%rd50, %r34, 4;
	add.s64 	%rd57, %rd1, %rd50;
	mad.lo.s32 	%r37, %r34, %r24, %r1;
	neg.s32 	%r36, %r14;
$L__BB0_13:
	.pragma "nounroll";
	mul.wide.s32 	%rd51, %r37, 4;
	add.s64 	%rd52, %rd2, %rd51;
	ld.global.f32 	%f101, [%rd52];
	ld.global.f32 	%f102, [%rd57];
	fma.rn.f32 	%f111, %f101, %f102, %f111;
	add.s64 	%rd57, %rd57, 4;
	add.s32 	%r37, %r37, %r24;
	add.s32 	%r36, %r36, 1;
	setp.ne.s32 	%p10, %r36, 0;
	@%p10 bra 	$L__BB0_13;
$L__BB0_14:
	cvta.to.global.u64 	%rd53, %rd9;
	mul.wide.s32 	%rd54, %r1, 4;
	add.s64 	%rd55, %rd53, %rd54;
	st.global.f32 	[%rd55], %f111;
$L__BB0_15:
	ret;

}


// ===== COMPILED SASS (sm_100) =====

	.target	sm_100

	.elftype	@"ET_EXEC"


//--------------------- .note.nv.tkinfo           --------------------------
	.section	.note.nv.tkinfo,"",@"SHT_NOTE"
	.sectionflags	@"SHF_NOTE_NV_TKINFO"
	.tkinfo
        /*0018*/ 	.word	0x00000002
        /*0030*/ 	.string	""
        /*0030*/ 	.string	"ptxas"
        /*0030*/ 	.string	"Cuda compilation tools, release 13.0, V13.0.88"
        /*0030*/ 	.string	"Build cuda_13.0.r13.0/compiler.36424714_0"
        /*0030*/ 	.string	"-arch sm_100 -m 64 "



//--------------------- .note.nv.cuinfo           --------------------------
	.section	.note.nv.cuinfo,"",@"SHT_NOTE"
	.sectionflags	@"SHF_NOTE_NV_CUINFO"
        /*0018*/ 	.short	0x0002
        /*001a*/ 	.short	0x0064
        /*001c*/ 	.short	0x0082
	.zero		2


//--------------------- .nv.info                  --------------------------
	.section	.nv.info,"",@"SHT_CUDA_INFO"
	.align	4


	//----- nvinfo : EIATTR_REGCOUNT
	.align		4
        /*0000*/ 	.byte	0x04, 0x2f
        /*0002*/ 	.short	(.L_1 - .L_0)
	.align		4
.L_0:
        /*0004*/ 	.word	index@(_Z8matT_vecPKfS0_Pfii)
        /*0008*/ 	.word	0x00000020


	//----- nvinfo : EIATTR_FRAME_SIZE
	.align		4
.L_1:
        /*000c*/ 	.byte	0x04, 0x11
        /*000e*/ 	.short	(.L_3 - .L_2)
	.align		4
.L_2:
        /*0010*/ 	.word	index@(_Z8matT_vecPKfS0_Pfii)
        /*0014*/ 	.word	0x00000000


	//----- nvinfo : EIATTR_MIN_STACK_SIZE
	.align		4
.L_3:
        /*0018*/ 	.byte	0x04, 0x12
        /*001a*/ 	.short	(.L_5 - .L_4)
	.align		4
.L_4:
        /*001c*/ 	.word	index@(_Z8matT_vecPKfS0_Pfii)
        /*0020*/ 	.word	0x00000000
.L_5:


//--------------------- .nv.compat                --------------------------
	.section	.nv.compat,"",@"SHT_CUDA_COMPAT_INFO"
	.align	4
        /*0000*/ 	.byte	0x02, 0x09, 0x00, 0x00, 0x02, 0x02, 0x01, 0x00, 0x02, 0x05, 0x05, 0x00, 0x03, 0x07, 0x01, 0x01
        /*0010*/ 	.byte	0x02, 0x03, 0x00, 0x00, 0x02, 0x06, 0x01, 0x00, 0x04, 0x0b, 0x08, 0x00, 0x09, 0x00, 0x00, 0x00
        /*0020*/ 	.byte	0x00, 0x00, 0x00, 0x00


//--------------------- .nv.info._Z8matT_vecPKfS0_Pfii --------------------------
	.section	.nv.info._Z8matT_vecPKfS0_Pfii,"",@"SHT_CUDA_INFO"
	.sectionflags	@""
	.align	4


	//----- nvinfo : EIATTR_CUDA_API_VERSION
	.align		4
        /*0000*/ 	.byte	0x04, 0x37
        /*0002*/ 	.short	(.L_7 - .L_6)
.L_6:
        /*0004*/ 	.word	0x00000082


	//----- nvinfo : EIATTR_KPARAM_INFO
	.align		4
.L_7:
        /*0008*/ 	.byte	0x04, 0x17
        /*000a*/ 	.short	(.L_9 - .L_8)
.L_8:
        /*000c*/ 	.word	0x00000000
        /*0010*/ 	.short	0x0004
        /*0012*/ 	.short	0x001c
        /*0014*/ 	.byte	0x00, 0xf0, 0x11, 0x00


	//----- nvinfo : EIATTR_KPARAM_INFO
	.align		4
.L_9:
        /*0018*/ 	.byte	0x04, 0x17
        /*001a*/ 	.short	(.L_11 - .L_10)
.L_10:
        /*001c*/ 	.word	0x00000000
        /*0020*/ 	.short	0x0003
        /*0022*/ 	.short	0x0018
        /*0024*/ 	.byte	0x00, 0xf0, 0x11, 0x00


	//----- nvinfo : EIATTR_KPARAM_INFO
	.align		4
.L_11:
        /*0028*/ 	.byte	0x04, 0x17
        /*002a*/ 	.short	(.L_13 - .L_12)
.L_12:
        /*002c*/ 	.word	0x00000000
        /*0030*/ 	.short	0x0002
        /*0032*/ 	.short	0x0010
        /*0034*/ 	.byte	0x00, 0xf5, 0x21, 0x00


	//----- nvinfo : EIATTR_KPARAM_INFO
	.align		4
.L_13:
        /*0038*/ 	.byte	0x04, 0x17
        /*003a*/ 	.short	(.L_15 - .L_14)
.L_14:
        /*003c*/ 	.word	0x00000000
        /*0040*/ 	.short	0x0001
        /*0042*/ 	.short	0x0008
        /*0044*/ 	.byte	0x00, 0xf5, 0x21, 0x00


	//----- nvinfo : EIATTR_KPARAM_INFO
	.align		4
.L_15:
        /*0048*/ 	.byte	0x04, 0x17
        /*004a*/ 	.short	(.L_17 - .L_16)
.L_16:
        /*004c*/ 	.word	0x00000000
        /*0050*/ 	.short	0x0000
        /*0052*/ 	.short	0x0000
        /*0054*/ 	.byte	0x00, 0xf5, 0x21, 0x00


	//----- nvinfo : EIATTR_SPARSE_MMA_MASK
	.align		4
.L_17:
        /*0058*/ 	.byte	0x03, 0x50
        /*005a*/ 	.short	0x0000


	//----- nvinfo : EIATTR_MAXREG_COUNT
	.align		4
        /*005c*/ 	.byte	0x03, 0x1b
        /*005e*/ 	.short	0x00ff


	//----- nvinfo : EIATTR_MERCURY_ISA_VERSION
	.align		4
        /*0060*/ 	.byte	0x03, 0x5f
        /*0062*/ 	.short	0x0101


	//----- nvinfo : EIATTR_VRC_CTA_INIT_COUNT
	.align		4
        /*0064*/ 	.byte	0x02, 0x4a
	.zero		1
	.zero		1


	//----- nvinfo : EIATTR_EXIT_INSTR_OFFSETS
	.align		4
        /*0068*/ 	.byte	0x04, 0x1c
        /*006a*/ 	.short	(.L_19 - .L_18)


	//   ....[0]....
.L_18:
        /*006c*/ 	.word	0x00000070


	//   ....[1]....
        /*0070*/ 	.word	0x00000bd0


	//----- nvinfo : EIATTR_CBANK_PARAM_SIZE
	.align		4
.L_19:
        /*0074*/ 	.byte	0x03, 0x19
        /*0076*/ 	.short	0x0020


	//----- nvinfo : EIATTR_PARAM_CBANK
	.align		4
        /*0078*/ 	.byte	0x04, 0x0a
        /*007a*/ 	.short	(.L_21 - .L_20)
	.align		4
.L_20:
        /*007c*/ 	.word	index@(.nv.constant0._Z8matT_vecPKfS0_Pfii)
        /*0080*/ 	.short	0x0380
        /*0082*/ 	.short	0x0020


	//----- nvinfo : EIATTR_SW_WAR
	.align		4
.L_21:
        /*0084*/ 	.byte	0x04, 0x36
        /*0086*/ 	.short	(.L_23 - .L_22)
.L_22:
        /*0088*/ 	.word	0x00000008
.L_23:


//--------------------- .nv.callgraph             --------------------------
	.section	.nv.callgraph,"",@"SHT_CUDA_CALLGRAPH"
	.align	4
	.sectionentsize	8
	.align		4
        /*0000*/ 	.word	0x00000000
	.align		4
        /*0004*/ 	.word	0xffffffff
	.align		4
        /*0008*/ 	.word	0x00000000
	.align		4
        /*000c*/ 	.word	0xfffffffe
	.align		4
        /*0010*/ 	.word	0x00000000
	.align		4
        /*0014*/ 	.word	0xfffffffd
	.align		4
        /*0018*/ 	.word	0x00000000
	.align		4
        /*001c*/ 	.word	0xfffffffc


//--------------------- .text._Z8matT_vecPKfS0_Pfii --------------------------
	.section	.text._Z8matT_vecPKfS0_Pfii,"ax",@progbits
	.align	128
        .global         _Z8matT_vecPKfS0_Pfii
        .type           _Z8matT_vecPKfS0_Pfii,@function
        .size           _Z8matT_vecPKfS0_Pfii,(.L_x_7 - _Z8matT_vecPKfS0_Pfii)
        .other          _Z8matT_vecPKfS0_Pfii,@"STO_CUDA_ENTRY STV_DEFAULT"
_Z8matT_vecPKfS0_Pfii:
.text._Z8matT_vecPKfS0_Pfii:
[----:B------:R-:W-:Y:S01]  /*0000*/  LDC R1, c[0x0][0x37c] ;  /* 0x0000df00ff017b82 */ /* 0x000fe20000000800 */
[----:B------:R-:W0:Y:S07]  /*0010*/  S2R R2, SR_TID.X ;  /* 0x0000000000027919 */ /* 0x000e2e0000002100 */
[----:B------:R-:W0:Y:S08]  /*0020*/  S2UR UR4, SR_CTAID.X ;  /* 0x00000000000479c3 */ /* 0x000e300000002500 */
[----:B------:R-:W0:Y:S08]  /*0030*/  LDC R3, c[0x0][0x360] ;  /* 0x0000d800ff037b82 */ /* 0x000e300000000800 */
[----:B------:R-:W1:Y:S01]  /*0040*/  LDC R0, c[0x0][0x39c] ;  /* 0x0000e700ff007b82 */ /* 0x000e620000000800 */
[----:B0-----:R-:W-:-:S05]  /*0050*/  IMAD R3, R3, UR4, R2 ;  /* 0x0000000403037c24 */ /* 0x001fca000f8e0202 */
[----:B-1----:R-:W-:-:S13]  /*0060*/  ISETP.GE.AND P0, PT, R3, R0, PT ;  /* 0x000000000300720c */ /* 0x002fda0003f06270 */
[----:B------:R-:W-:Y:S05]  /*0070*/  @P0 EXIT ;  /* 0x000000000000094d */ /* 0x000fea0003800000 */
[----:B------:R-:W0:Y:S01]  /*0080*/  LDCU UR6, c[0x0][0x398] ;  /* 0x00007300ff0677ac */ /* 0x000e220008000800 */
[----:B------:R-:W-:Y:S01]  /*0090*/  HFMA2 R16, -RZ, RZ, 0, 0 ;  /* 0x00000000ff107431 */ /* 0x000fe200000001ff */
[----:B------:R-:W1:Y:S01]  /*00a0*/  LDCU.64 UR10, c[0x0][0x358] ;  /* 0x00006b00ff0a77ac */ /* 0x000e620008000a00 */
[----:B0-----:R-:W-:-:S09]  /*00b0*/  UISETP.GE.AND UP0, UPT, UR6, 0x1, UPT ;  /* 0x000000010600788c */ /* 0x001fd2000bf06270 */
[----:B-1----:R-:W-:Y:S05]  /*00c0*/  BRA.U !UP0, `(.L_x_0) ;  /* 0x0000000908b47547 */ /* 0x002fea000b800000 */
[----:B------:R-:W-:Y:S01]  /*00d0*/  UISETP.GE.U32.AND UP1, UPT, UR6, 0x10, UPT ;  /* 0x000000100600788c */ /* 0x000fe2000bf26070 */
[----:B------:R-:W-:Y:S01]  /*00e0*/  MOV R16, RZ ;  /* 0x000000ff00107202 */ /* 0x000fe20000000f00 */
[----:B------:R-:W-:Y:S01]  /*00f0*/  ULOP3.LUT UR7, UR6, 0xf, URZ, 0xc0, !UPT ;  /* 0x0000000f06077892 */ /* 0x000fe2000f8ec0ff */
[----:B------:R-:W-:-:S03]  /*0100*/  MOV R2, RZ ;  /* 0x000000ff00027202 */ /* 0x000fc60000000f00 */
[----:B------:R-:W-:-:S03]  /*0110*/  UISETP.NE.AND UP0, UPT, UR7, URZ, UPT ;  /* 0x000000ff0700728c */ /* 0x000fc6000bf05270 */
[----:B------:R-:W-:Y:S08]  /*0120*/  BRA.U !UP1, `(.L_x_1) ;  /* 0x0000000509447547 */ /* 0x000ff0000b800000 */
[----:B------:R-:W0:Y:S01]  /*0130*/  LDCU.64 UR4, c[0x0][0x388] ;  /* 0x00007100ff0477ac */ /* 0x000e220008000a00 */
[----:B------:R-:W-:Y:S02]  /*0140*/  MOV R16, RZ ;  /* 0x000000ff00107202 */ /* 0x000fe40000000f00 */
[----:B------:R-:W-:Y:S01]  /*0150*/  MOV R5, R3 ;  /* 0x0000000300057202 */ /* 0x000fe20000000f00 */
[----:B------:R-:W-:-:S04]  /*0160*/  ULOP3.LUT UR8, UR6, 0x7ffffff0, URZ, 0xc0, !UPT ;  /* 0x7ffffff006087892 */ /* 0x000fc8000f8ec0ff */
[----:B------:R-:W-:Y:S02]  /*0170*/  UIADD3 UR9, UPT, UPT, -UR8, URZ, URZ ;  /* 0x000000ff08097290 */ /* 0x000fe4000fffe1ff */
[----:B------:R-:W-:Y:S01]  /*0180*/  MOV R2, UR8 ;  /* 0x0000000800027c02 */ /* 0x000fe20008000f00 */
[----:B0-----:R-:W-:-:S04]  /*0190*/  UIADD3 UR4, UP1, UPT, UR4, 0x20, URZ ;  /* 0x0000002004047890 */ /* 0x001fc8000ff3e0ff */
[----:B------:R-:W-:Y:S02]  /*01a0*/  UIADD3.X UR5, UPT, UPT, URZ, UR5, URZ, UP1, !UPT ;  /* 0x00000005ff057290 */ /* 0x000fe40008ffe4ff */
[----:B------:R-:W-:-:S04]  /*01b0*/  MOV R10, UR4 ;  /* 0x00000004000a7c02 */ /* 0x000fc80008000f00 */
[----:B------:R-:W-:-:S07]  /*01c0*/  MOV R11, UR5 ;  /* 0x00000005000b7c02 */ /* 0x000fce0008000f00 */
.L_x_2:
[----:B------:R-:W0:Y:S01]  /*01d0*/  LDC.64 R8, c[0x0][0x380] ;  /* 0x0000e000ff087b82 */ /* 0x000e220000000a00 */
[----:B------:R-:W2:Y:S04]  /*01e0*/  LDG.E R17, desc[UR10][R10.64+-0x20] ;  /* 0xffffe00a0a117981 */ /* 0x000ea8000c1e1900 */
[----:B------:R-:W3:Y:S04]  /*01f0*/  LDG.E R19, desc[UR10][R10.64+-0x1c] ;  /* 0xffffe40a0a137981 */ /* 0x000ee8000c1e1900 */
[----:B------:R-:W4:Y:S04]  /*0200*/  LDG.E R27, desc[UR10][R10.64+-0x18] ;  /* 0xffffe80a0a1b7981 */ /* 0x000f28000c1e1900 */
[----:B------:R-:W5:Y:S04]  /*0210*/  LDG.E R7, desc[UR10][R10.64+-0x14] ;  /* 0xffffec0a0a077981 */ /* 0x000f68000c1e1900 */
[----:B------:R-:W5:Y:S01]  /*0220*/  LDG.E R20, desc[UR10][R10.64+-0x8] ;  /* 0xfffff80a0a147981 */ /* 0x000f62000c1e1900 */
[----:B0-----:R-:W-:-:S05]  /*0230*/  IMAD.WIDE R8, R5, 0x4, R8 ;  /* 0x0000000405087825 */ /* 0x001fca00078e0208 */
[----:B------:R-:W2:Y:S01]  /*0240*/  LDG.E R26, desc[UR10][R8.64] ;  /* 0x0000000a081a7981 */ /* 0x000ea2000c1e1900 */
[----:B------:R-:W-:-:S05]  /*0250*/  IMAD.WIDE R12, R0, 0x4, R8 ;  /* 0x00000004000c7825 */ /* 0x000fca00078e0208 */
[----:B------:R-:W3:Y:S01]  /*0260*/  LDG.E R18, desc[UR10][R12.64] ;  /* 0x0000000a0c127981 */ /* 0x000ee2000c1e1900 */
[----:B------:R-:W-:-:S03]  /*0270*/  IMAD.WIDE R22, R0, 0x4, R12 ;  /* 0x0000000400167825 */ /* 0x000fc600078e020c */
[----:B------:R-:W5:Y:S01]  /*0280*/  LDG.E R9, desc[UR10][R10.64+-0x10] ;  /* 0xfffff00a0a097981 */ /* 0x000f62000c1e1900 */
[----:B------:R-:W-:-:S03]  /*0290*/  IMAD.WIDE R14, R0, 0x4, R22 ;  /* 0x00000004000e7825 */ /* 0x000fc600078e0216 */
[----:B------:R-:W4:Y:S04]  /*02a0*/  LDG.E R24, desc[UR10][R22.64] ;  /* 0x0000000a16187981 */ /* 0x000f28000c1e1900 */
[----:B------:R-:W5:Y:S01]  /*02b0*/  LDG.E R4, desc[UR10][R14.64] ;  /* 0x0000000a0e047981 */ /* 0x000f62000c1e1900 */
[----:B------:R-:W-:-:S03]  /*02c0*/  IMAD.WIDE R28, R0, 0x4, R14 ;  /* 0x00000004001c7825 */ /* 0x000fc600078e020e */
[----:B------:R-:W5:Y:S04]  /*02d0*/  LDG.E R8, desc[UR10][R10.64+-0xc] ;  /* 0xfffff40a0a087981 */ /* 0x000f68000c1e1900 */
[----:B------:R0:W5:Y:S02]  /*02e0*/  LDG.E R6, desc[UR10][R28.64] ;  /* 0x0000000a1c067981 */ /* 0x000164000c1e1900 */
[----:B0-----:R-:W-:-:S05]  /*02f0*/  IMAD.WIDE R28, R0, 0x4, R28 ;  /* 0x00000004001c7825 */ /* 0x001fca00078e021c */
[----:B------:R-:W5:Y:S01]  /*0300*/  LDG.E R21, desc[UR10][R28.64] ;  /* 0x0000000a1c157981 */ /* 0x000f62000c1e1900 */
[----:B------:R-:W-:-:S05]  /*0310*/  IMAD.WIDE R22, R0, 0x4, R28 ;  /* 0x0000000400167825 */ /* 0x000fca00078e021c */
[----:B------:R0:W5:Y:S01]  /*0320*/  LDG.E R25, desc[UR10][R22.64] ;  /* 0x0000000a16197981 */ /* 0x000162000c1e1900 */
[----:B------:R-:W-:-:S03]  /*0330*/  IMAD.WIDE R12, R0, 0x4, R22 ;  /* 0x00000004000c7825 */ /* 0x000fc600078e0216 */
[----:B------:R-:W5:Y:S01]  /*0340*/  LDG.E R29, desc[UR10][R10.64+-0x4] ;  /* 0xfffffc0a0a1d7981 */ /* 0x000f62000c1e1900 */
[----:B------:R-:W-:-:S03]  /*0350*/  IMAD.WIDE R14, R0, 0x4, R12 ;  /* 0x00000004000e7825 */ /* 0x000fc600078e020c */
[----:B------:R-:W5:Y:S04]  /*0360*/  LDG.E R12, desc[UR10][R12.64] ;  /* 0x0000000a0c0c7981 */ /* 0x000f68000c1e1900 */
[----:B------:R-:W5:Y:S01]  /*0370*/  LDG.E R13, desc[UR10][R10.64+0x8] ;  /* 0x0000080a0a0d7981 */ /* 0x000f62000c1e1900 */
[----:B--2---:R-:W-:Y:S01]  /*0380*/  FFMA R26, R26, R17, R16 ;  /* 0x000000111a1a7223 */ /* 0x004fe20000000010 */
[----:B------:R-:W-:Y:S02]  /*0390*/  IMAD.WIDE R16, R0, 0x4, R14 ;  /* 0x0000000400107825 */ /* 0x000fe400078e020e */
[----:B------:R-:W2:Y:S02]  /*03a0*/  LDG.E R14, desc[UR10][R14.64] ;  /* 0x0000000a0e0e7981 */ /* 0x000ea4000c1e1900 */
[----:B---3--:R-:W-:Y:S01]  /*03b0*/  FFMA R26, R18, R19, R26 ;  /* 0x00000013121a7223 */ /* 0x008fe2000000001a */
[----:B------:R-:W-:-:S02]  /*03c0*/  IMAD.WIDE R18, R0, 0x4, R16 ;  /* 0x0000000400127825 */ /* 0x000fc400078e0210 */
[----:B------:R-:W3:Y:S02]  /*03d0*/  LDG.E R16, desc[UR10][R16.64] ;  /* 0x0000000a10107981 */ /* 0x000ee4000c1e1900 */
[----:B0-----:R-:W-:-:S04]  /*03e0*/  IMAD.WIDE R22, R0, 0x4, R18 ;  /* 0x0000000400167825 */ /* 0x001fc800078e0212 */
[----:B----4-:R-:W-:Y:S01]  /*03f0*/  FFMA R27, R24, R27, R26 ;  /* 0x0000001b181b7223 */ /* 0x010fe2000000001a */
[----:B------:R-:W4:Y:S04]  /*0400*/  LDG.E R18, desc[UR10][R18.64] ;  /* 0x0000000a12127981 */ /* 0x000f28000c1e1900 */
[----:B------:R-:W2:Y:S01]  /*0410*/  LDG.E R24, desc[UR10][R10.64] ;  /* 0x0000000a0a187981 */ /* 0x000ea2000c1e1900 */
[----:B-----5:R-:W-:Y:S01]  /*0420*/  FFMA R7, R4, R7, R27 ;  /* 0x0000000704077223 */ /* 0x020fe2000000001b */
[----:B------:R-:W-:Y:S02]  /*0430*/  IMAD.WIDE R26, R0, 0x4, R22 ;  /* 0x00000004001a7825 */ /* 0x000fe400078e0216 */
[----:B------:R-:W3:Y:S02]  /*0440*/  LDG.E R4, desc[UR10][R10.64+0x4] ;  /* 0x0000040a0a047981 */ /* 0x000ee4000c1e1900 */
[----:B------:R-:W-:Y:S01]  /*0450*/  FFMA R28, R6, R9, R7 ;  /* 0x00000009061c7223 */ /* 0x000fe20000000007 */
[C---:B------:R-:W-:Y:S01]  /*0460*/  IMAD.WIDE R6, R0.reuse, 0x4, R26 ;  /* 0x0000000400067825 */ /* 0x040fe200078e021a */
[----:B------:R-:W5:Y:S04]  /*0470*/  LDG.E R22, desc[UR10][R22.64] ;  /* 0x0000000a16167981 */ /* 0x000f68000c1e1900 */
[----:B------:R-:W5:Y:S04]  /*0480*/  LDG.E R15, desc[UR10][R10.64+0xc] ;  /* 0x00000c0a0a0f7981 */ /* 0x000f68000c1e1900 */
[----:B------:R-:W5:Y:S04]  /*0490*/  LDG.E R26, desc[UR10][R26.64] ;  /* 0x0000000a1a1a7981 */ /* 0x000f68000c1e1900 */
[----:B------:R-:W5:Y:S01]  /*04a0*/  LDG.E R17, desc[UR10][R10.64+0x10] ;  /* 0x0000100a0a117981 */ /* 0x000f62000c1e1900 */
[----:B------:R-:W-:Y:S01]  /*04b0*/  FFMA R28, R21, R8, R28 ;  /* 0x00000008151c7223 */ /* 0x000fe2000000001c */
[----:B------:R-:W-:-:S02]  /*04c0*/  IMAD.WIDE R8, R0, 0x4, R6 ;  /* 0x0000000400087825 */ /* 0x000fc400078e0206 */
[----:B------:R0:W5:Y:S04]  /*04d0*/  LDG.E R6, desc[UR10][R6.64] ;  /* 0x0000000a06067981 */ /* 0x000168000c1e1900 */
[----:B------:R-:W5:Y:S04]  /*04e0*/  LDG.E R23, desc[UR10][R10.64+0x14] ;  /* 0x0000140a0a177981 */ /* 0x000f68000c1e1900 */
[----:B------:R-:W5:Y:S01]  /*04f0*/  LDG.E R19, desc[UR10][R8.64] ;  /* 0x0000000a08137981 */ /* 0x000f62000c1e1900 */
[----:B0-----:R-:W-:Y:S01]  /*0500*/  FFMA R7, R25, R20, R28 ;  /* 0x0000001419077223 */ /* 0x001fe2000000001c */
[----:B------:R-:W-:-:S02]  /*0510*/  IMAD.WIDE R20, R0, 0x4, R8 ;  /* 0x0000000400147825 */ /* 0x000fc400078e0208 */
[----:B------:R-:W5:Y:S04]  /*0520*/  LDG.E R28, desc[UR10][R10.64+0x18] ;  /* 0x0000180a0a1c7981 */ /* 0x000f68000c1e1900 */
[----:B------:R0:W5:Y:S04]  /*0530*/  LDG.E R25, desc[UR10][R10.64+0x1c] ;  /* 0x00001c0a0a197981 */ /* 0x000168000c1e1900 */
[----:B------:R-:W5:Y:S01]  /*0540*/  LDG.E R20, desc[UR10][R20.64] ;  /* 0x0000000a14147981 */ /* 0x000f62000c1e1900 */
[----:B------:R-:W-:Y:S01]  /*0550*/  FFMA R29, R12, R29, R7 ;  /* 0x0000001d0c1d7223 */ /* 0x000fe20000000007 */
[----:B------:R-:W-:-:S04]  /*0560*/  UIADD3 UR9, UPT, UPT, UR9, 0x10, URZ ;  /* 0x0000001009097890 */ /* 0x000fc8000fffe0ff */
[----:B------:R-:W-:Y:S01]  /*0570*/  UISETP.NE.AND UP1, UPT, UR9, URZ, UPT ;  /* 0x000000ff0900728c */ /* 0x000fe2000bf25270 */
[----:B0-----:R-:W-:Y:S02]  /*0580*/  IADD3 R10, P0, PT, R10, 0x40, RZ ;  /* 0x000000400a0a7810 */ /* 0x001fe40007f1e0ff */
[----:B------:R-:W-:Y:S02]  /*0590*/  LEA R5, R0, R5, 0x4 ;  /* 0x0000000500057211 */ /* 0x000fe400078e20ff */
[----:B------:R-:W-:Y:S01]  /*05a0*/  IADD3.X R11, PT, PT, RZ, R11, RZ, P0, !PT ;  /* 0x0000000bff0b7210 */ /* 0x000fe200007fe4ff */
[----:B--2---:R-:W-:-:S04]  /*05b0*/  FFMA R29, R14, R24, R29 ;  /* 0x000000180e1d7223 */ /* 0x004fc8000000001d */
[----:B---3--:R-:W-:-:S04]  /*05c0*/  FFMA R29, R16, R4, R29 ;  /* 0x00000004101d7223 */ /* 0x008fc8000000001d */
[----:B----4-:R-:W-:-:S04]  /*05d0*/  FFMA R13, R18, R13, R29 ;  /* 0x0000000d120d7223 */ /* 0x010fc8000000001d */
[----:B-----5:R-:W-:-:S04]  /*05e0*/  FFMA R13, R22, R15, R13 ;  /* 0x0000000f160d7223 */ /* 0x020fc8000000000d */
[----:B------:R-:W-:-:S04]  /*05f0*/  FFMA R13, R26, R17, R13 ;  /* 0x000000111a0d7223 */ /* 0x000fc8000000000d */
[----:B------:R-:W-:-:S04]  /*0600*/  FFMA R6, R6, R23, R13 ;  /* 0x0000001706067223 */ /* 0x000fc8000000000d */
[----:B------:R-:W-:-:S04]  /*0610*/  FFMA R19, R19, R28, R6 ;  /* 0x0000001c13137223 */ /* 0x000fc80000000006 */
[----:B------:R-:W-:Y:S01]  /*0620*/  FFMA R16, R20, R25, R19 ;  /* 0x0000001914107223 */ /* 0x000fe20000000013 */
[----:B------:R-:W-:Y:S06]  /*0630*/  BRA.U UP1, `(.L_x_2) ;  /* 0xfffffff901e47547 */ /* 0x000fec000b83ffff */
.L_x_1:
[----:B------:R-:W-:Y:S05]  /*0640*/  BRA.U !UP0, `(.L_x_0) ;  /* 0x0000000508547547 */ /* 0x000fea000b800000 */
[----:B------:R-:W-:Y:S02]  /*0650*/  UISETP.GE.U32.AND UP0, UPT, UR7, 0x8, UPT ;  /* 0x000000080700788c */ /* 0x000fe4000bf06070 */
[----:B------:R-:W-:-:S04]  /*0660*/  ULOP3.LUT UR5, UR6, 0x7, URZ, 0xc0, !UPT ;  /* 0x0000000706057892 */ /* 0x000fc8000f8ec0ff */
[----:B------:R-:W-:-:S03]  /*0670*/  UISETP.NE.AND UP1, UPT, UR5, URZ, UPT ;  /* 0x000000ff0500728c */ /* 0x000fc6000bf25270 */
[----:B------:R-:W-:Y:S08]  /*0680*/  BRA.U !UP0, `(.L_x_3) ;  /* 0x0000000108947547 */ /* 0x000ff0000b800000 */
[----:B------:R-:W0:Y:S01]  /*0690*/  LDC.64 R12, c[0x0][0x380] ;  /* 0x0000e000ff0c7b82 */ /* 0x000e220000000a00 */
[----:B------:R-:W-:-:S07]  /*06a0*/  IMAD R7, R2, R0, R3 ;  /* 0x0000000002077224 */ /* 0x000fce00078e0203 */
[----:B------:R-:W1:Y:S01]  /*06b0*/  LDC.64 R4, c[0x0][0x388] ;  /* 0x0000e200ff047b82 */ /* 0x000e620000000a00 */
[----:B0-----:R-:W-:-:S05]  /*06c0*/  IMAD.WIDE R12, R7, 0x4, R12 ;  /* 0x00000004070c7825 */ /* 0x001fca00078e020c */
[----:B------:R0:W2:Y:S01]  /*06d0*/  LDG.E R21, desc[UR10][R12.64] ;  /* 0x0000000a0c157981 */ /* 0x0000a2000c1e1900 */
[----:B------:R-:W-:-:S04]  /*06e0*/  IMAD.WIDE R14, R0, 0x4, R12 ;  /* 0x00000004000e7825 */ /* 0x000fc800078e020c */
[----:B-1----:R-:W-:Y:S01]  /*06f0*/  IMAD.WIDE.U32 R4, R2, 0x4, R4 ;  /* 0x0000000402047825 */ /* 0x002fe200078e0004 */
[----:B------:R1:W3:Y:S03]  /*0700*/  LDG.E R18, desc[UR10][R14.64] ;  /* 0x0000000a0e127981 */ /* 0x0002e6000c1e1900 */
[C---:B------:R-:W-:Y:S01]  /*0710*/  IMAD.WIDE R24, R0.reuse, 0x4, R14 ;  /* 0x0000000400187825 */ /* 0x040fe200078e020e */
[----:B------:R-:W2:Y:S04]  /*0720*/  LDG.E R17, desc[UR10][R4.64] ;  /* 0x0000000a04117981 */ /* 0x000ea8000c1e1900 */
[----:B------:R-:W3:Y:S01]  /*0730*/  LDG.E R19, desc[UR10][R4.64+0x4] ;  /* 0x0000040a04137981 */ /* 0x000ee2000c1e1900 */
[----:B------:R-:W-:-:S03]  /*0740*/  IMAD.WIDE R8, R0, 0x4, R24 ;  /* 0x0000000400087825 */ /* 0x000fc600078e0218 */
[----:B------:R-:W4:Y:S01]  /*0750*/  LDG.E R20, desc[UR10][R24.64] ;  /* 0x0000000a18147981 */ /* 0x000f22000c1e1900 */
[----:B------:R-:W-:-:S03]  /*0760*/  IMAD.WIDE R10, R0, 0x4, R8 ;  /* 0x00000004000a7825 */ /* 0x000fc600078e0208 */
[----:B------:R-:W4:Y:S04]  /*0770*/  LDG.E R23, desc[UR10][R4.64+0x8] ;  /* 0x0000080a04177981 */ /* 0x000f28000c1e1900 */
[----:B------:R-:W5:Y:S01]  /*0780*/  LDG.E R8, desc[UR10][R8.64] ;  /* 0x0000000a08087981 */ /* 0x000f62000c1e1900 */
[----:B------:R-:W-:-:S03]  /*0790*/  IMAD.WIDE R6, R0, 0x4, R10 ;  /* 0x0000000400067825 */ /* 0x000fc600078e020a */
[----:B------:R-:W5:Y:S01]  /*07a0*/  LDG.E R27, desc[UR10][R4.64+0xc] ;  /* 0x00000c0a041b7981 */ /* 0x000f62000c1e1900 */
[----:B0-----:R-:W-:-:S03]  /*07b0*/  IMAD.WIDE R12, R0, 0x4, R6 ;  /* 0x00000004000c7825 */ /* 0x001fc600078e0206 */
[----:B------:R-:W5:Y:S04]  /*07c0*/  LDG.E R10, desc[UR10][R10.64] ;  /* 0x0000000a0a0a7981 */ /* 0x000f68000c1e1900 */
[----:B------:R-:W5:Y:S01]  /*07d0*/  LDG.E R29, desc[UR10][R4.64+0x10] ;  /* 0x0000100a041d7981 */ /* 0x000f62000c1e1900 */
[----:B-1----:R-:W-:-:S03]  /*07e0*/  IMAD.WIDE R14, R0, 0x4, R12 ;  /* 0x00000004000e7825 */ /* 0x002fc600078e020c */
[----:B------:R-:W5:Y:S04]  /*07f0*/  LDG.E R6, desc[UR10][R6.64] ;  /* 0x0000000a06067981 */ /* 0x000f68000c1e1900 */
[----:B------:R-:W5:Y:S04]  /*0800*/  LDG.E R22, desc[UR10][R4.64+0x14] ;  /* 0x0000140a04167981 */ /* 0x000f68000c1e1900 */
[----:B------:R-:W5:Y:S04]  /*0810*/  LDG.E R12, desc[UR10][R12.64] ;  /* 0x0000000a0c0c7981 */ /* 0x000f68000c1e1900 */
[----:B------:R-:W5:Y:S04]  /*0820*/  LDG.E R25, desc[UR10][R4.64+0x18] ;  /* 0x0000180a04197981 */ /* 0x000f68000c1e1900 */
[----:B------:R-:W5:Y:S04]  /*0830*/  LDG.E R14, desc[UR10][R14.64] ;  /* 0x0000000a0e0e7981 */ /* 0x000f68000c1e1900 */
[----:B------:R-:W5:Y:S01]  /*0840*/  LDG.E R9, desc[UR10][R4.64+0x1c] ;  /* 0x00001c0a04097981 */ /* 0x000f62000c1e1900 */
[----:B------:R-:W-:Y:S01]  /*0850*/  IADD3 R2, PT, PT, R2, 0x8, RZ ;  /* 0x0000000802027810 */ /* 0x000fe20007ffe0ff */
[----:B--2---:R-:W-:-:S04]  /*0860*/  FFMA R17, R21, R17, R16 ;  /* 0x0000001115117223 */ /* 0x004fc80000000010 */
[----:B---3--:R-:W-:-:S04]  /*0870*/  FFMA R17, R18, R19, R17 ;  /* 0x0000001312117223 */ /* 0x008fc80000000011 */
[----:B----4-:R-:W-:-:S04]  /*0880*/  FFMA R17, R20, R23, R17 ;  /* 0x0000001714117223 */ /* 0x010fc80000000011 */
[----:B-----5:R-:W-:-:S04]  /*0890*/  FFMA R17, R8, R27, R17 ;  /* 0x0000001b08117223 */ /* 0x020fc80000000011 */
[----:B------:R-:W-:-:S04]  /*08a0*/  FFMA R17, R10, R29, R17 ;  /* 0x0000001d0a117223 */ /* 0x000fc80000000011 */
[----:B------:R-:W-:-:S04]  /*08b0*/  FFMA R17, R6, R22, R17 ;  /* 0x0000001606117223 */ /* 0x000fc80000000011 */
[----:B------:R-:W-:-:S04]  /*08c0*/  FFMA R17, R12, R25, R17 ;  /* 0x000000190c117223 */ /* 0x000fc80000000011 */
[----:B------:R-:W-:-:S07]  /*08d0*/  FFMA R16, R14, R9, R17 ;  /* 0x000000090e107223 */ /* 0x000fce0000000011 */
.L_x_3:
        /* <DEDUP_REMOVED lines=8> */
[----:B0-----:R-:W-:-:S04]  /*0960*/  IMAD.WIDE R6, R7, 0x4, R4 ;  /* 0x0000000407067825 */ /* 0x001fc800078e0204 */
[----:B-1----:R-:W-:-:S04]  /*0970*/  IMAD.WIDE.U32 R4, R2, 0x4, R8 ;  /* 0x0000000402047825 */ /* 0x002fc800078e0008 */
[C---:B------:R-:W-:Y:S01]  /*0980*/  IMAD.WIDE R8, R0.reuse, 0x4, R6 ;  /* 0x0000000400087825 */ /* 0x040fe200078e0206 */
[----:B------:R-:W2:Y:S04]  /*0990*/  LDG.E R14, desc[UR10][R4.64] ;  /* 0x0000000a040e7981 */ /* 0x000ea8000c1e1900 */
[----:B------:R-:W2:Y:S01]  /*09a0*/  LDG.E R7, desc[UR10][R6.64] ;  /* 0x0000000a06077981 */ /* 0x000ea2000c1e1900 */
[----:B------:R-:W-:-:S03]  /*09b0*/  IMAD.WIDE R10, R0, 0x4, R8 ;  /* 0x00000004000a7825 */ /* 0x000fc600078e0208 */
[----:B------:R-:W3:Y:S04]  /*09c0*/  LDG.E R9, desc[UR10][R8.64] ;  /* 0x0000000a08097981 */ /* 0x000ee8000c1e1900 */
[----:B------:R-:W3:Y:S01]  /*09d0*/  LDG.E R15, desc[UR10][R4.64+0x4] ;  /* 0x0000040a040f7981 */ /* 0x000ee2000c1e1900 */
[----:B------:R-:W-:-:S03]  /*09e0*/  IMAD.WIDE R12, R0, 0x4, R10 ;  /* 0x00000004000c7825 */ /* 0x000fc600078e020a */
[----:B------:R-:W4:Y:S04]  /*09f0*/  LDG.E R11, desc[UR10][R10.64] ;  /* 0x0000000a0a0b7981 */ /* 0x000f28000c1e1900 */
[----:B------:R-:W4:Y:S04]  /*0a00*/  LDG.E R17, desc[UR10][R4.64+0x8] ;  /* 0x0000080a04117981 */ /* 0x000f28000c1e1900 */
[----:B------:R-:W5:Y:S04]  /*0a10*/  LDG.E R13, desc[UR10][R12.64] ;  /* 0x0000000a0c0d7981 */ /* 0x000f68000c1e1900 */
[----:B------:R-:W5:Y:S01]  /*0a20*/  LDG.E R18, desc[UR10][R4.64+0xc] ;  /* 0x00000c0a04127981 */ /* 0x000f62000c1e1900 */
[----:B------:R-:W-:Y:S01]  /*0a30*/  IADD3 R2, PT, PT, R2, 0x4, RZ ;  /* 0x0000000402027810 */ /* 0x000fe20007ffe0ff */
[----:B--2---:R-:W-:-:S04]  /*0a40*/  FFMA R14, R7, R14, R16 ;  /* 0x0000000e070e7223 */ /* 0x004fc80000000010 */
[----:B---3--:R-:W-:-:S04]  /*0a50*/  FFMA R14, R9, R15, R14 ;  /* 0x0000000f090e7223 */ /* 0x008fc8000000000e */
[----:B----4-:R-:W-:-:S04]  /*0a60*/  FFMA R14, R11, R17, R14 ;  /* 0x000000110b0e7223 */ /* 0x010fc8000000000e */
[----:B-----5:R-:W-:-:S07]  /*0a70*/  FFMA R16, R13, R18, R14 ;  /* 0x000000120d107223 */ /* 0x020fce000000000e */
.L_x_4:
[----:B------:R-:W-:Y:S05]  /*0a80*/  BRA.U !UP1, `(.L_x_0) ;  /* 0x0000000109447547 */ /* 0x000fea000b800000 */
[----:B------:R-:W0:Y:S01]  /*0a90*/  LDC.64 R4, c[0x0][0x388] ;  /* 0x0000e200ff047b82 */ /* 0x000e220000000a00 */
[----:B------:R-:W-:Y:S01]  /*0aa0*/  IMAD R11, R2, R0, R3 ;  /* 0x00000000020b7224 */ /* 0x000fe200078e0203 */
[----:B------:R-:W-:-:S06]  /*0ab0*/  UIADD3 UR4, UPT, UPT, -UR4, URZ, URZ ;  /* 0x000000ff04047290 */ /* 0x000fcc000fffe1ff */
[----:B------:R-:W1:Y:S01]  /*0ac0*/  LDC.64 R8, c[0x0][0x380] ;  /* 0x0000e000ff087b82 */ /* 0x000e620000000a00 */
[----:B0-----:R-:W-:-:S03]  /*0ad0*/  IMAD.WIDE.U32 R4, R2, 0x4, R4 ;  /* 0x0000000402047825 */ /* 0x001fc600078e0004 */
[----:B------:R-:W-:Y:S02]  /*0ae0*/  MOV R6, R4 ;  /* 0x0000000400067202 */ /* 0x000fe40000000f00 */
[----:B------:R-:W-:-:S07]  /*0af0*/  MOV R7, R5 ;  /* 0x0000000500077202 */ /* 0x000fce0000000f00 */
.L_x_5:
[----:B-1----:R-:W-:Y:S01]  /*0b00*/  IMAD.WIDE R4, R11, 0x4, R8 ;  /* 0x000000040b047825 */ /* 0x002fe200078e0208 */
[----:B------:R0:W2:Y:S05]  /*0b10*/  LDG.E R2, desc[UR10][R6.64] ;  /* 0x0000000a06027981 */ /* 0x0000aa000c1e1900 */
[----:B------:R-:W2:Y:S01]  /*0b20*/  LDG.E R5, desc[UR10][R4.64] ;  /* 0x0000000a04057981 */ /* 0x000ea2000c1e1900 */
[----:B------:R-:W-:-:S04]  /*0b30*/  UIADD3 UR4, UPT, UPT, UR4, 0x1, URZ ;  /* 0x0000000104047890 */ /* 0x000fc8000fffe0ff */
[----:B------:R-:W-:Y:S01]  /*0b40*/  UISETP.NE.AND UP0, UPT, UR4, URZ, UPT ;  /* 0x000000ff0400728c */ /* 0x000fe2000bf05270 */
[----:B0-----:R-:W-:Y:S02]  /*0b50*/  IADD3 R6, P0, PT, R6, 0x4, RZ ;  /* 0x0000000406067810 */ /* 0x001fe40007f1e0ff */
[----:B------:R-:W-:Y:S02]  /*0b60*/  IADD3 R11, PT, PT, R11, R0, RZ ;  /* 0x000000000b0b7210 */ /* 0x000fe40007ffe0ff */
[----:B------:R-:W-:Y:S01]  /*0b70*/  IADD3.X R7, PT, PT, RZ, R7, RZ, P0, !PT ;  /* 0x00000007ff077210 */ /* 0x000fe200007fe4ff */
[----:B--2---:R-:W-:-:S03]  /*0b80*/  FFMA R16, R5, R2, R16 ;  /* 0x0000000205107223 */ /* 0x004fc60000000010 */
[----:B------:R-:W-:Y:S05]  /*0b90*/  BRA.U UP0, `(.L_x_5) ;  /* 0xfffffffd00d87547 */ /* 0x000fea000b83ffff */
.L_x_0:
[----:B------:R-:W0:Y:S02]  /*0ba0*/  LDC.64 R4, c[0x0][0x390] ;  /* 0x0000e400ff047b82 */ /* 0x000e240000000a00 */
[----:B0-----:R-:W-:-:S05]  /*0bb0*/  IMAD.WIDE R2, R3, 0x4, R4 ;  /* 0x0000000403027825 */ /* 0x001fca00078e0204 */
[----:B------:R-:W-:Y:S01]  /*0bc0*/  STG.E desc[UR10][R2.64], R16 ;  /* 0x0000001002007986 */ /* 0x000fe2000c10190a */
[----:B------:R-:W-:Y:S05]  /*0bd0*/  EXIT ;  /* 0x000000000000794d */ /* 0x000fea0003800000 */
.L_x_6:
[----:B------:R-:W-:-:S00]  /*0be0*/  BRA `(.L_x_6) ;  /* 0xfffffffc00fc7947 */ /* 0x000fc0000383ffff */
[----:B------:R-:W-:-:S00]  /*0bf0*/  NOP ;  /* 0x0000000000007918 */ /* 0x000fc00000000000 */
        /* <DEDUP_REMOVED lines=8> */
.L_x_7:


//--------------------- .nv.shared.reserved.0     --------------------------
	.section	.nv.shared.reserved.0,"aw",@nobits
	.weak		__nv_reservedSMEM_offset_0_alias
	.size		__nv_reservedSMEM_offset_0_alias, 0, 64
	.other		__nv_reservedSMEM_offset_0_alias,@"STO_CUDA_RESERVED_SHARED STV_DEFAULT"
__nv_reservedSMEM_offset_0_alias:
	.zero		0
	.zero		64


//--------------------- .nv.constant0._Z8matT_vecPKfS0_Pfii --------------------------
	.section	.nv.constant0._Z8matT_vecPKfS0_Pfii,"a",@progbits
	.sectionflags	@""
	.align	4
.nv.constant0._Z8matT_vecPKfS0_Pfii:
	.zero		928


//--------------------- SYMBOLS --------------------------

	.type		.nv.reservedSmem.offset0,@object
	.size		.nv.reservedSmem.offset0,0x4
